	.headerflags	@"EF_CUDA_TEXMODE_UNIFIED EF_CUDA_64BIT_ADDRESS EF_CUDA_SM89 EF_CUDA_VIRTUAL_SM(EF_CUDA_SM89)"
	.elftype	@"ET_EXEC"


//--------------------- .nv.info                  --------------------------
	.section	.nv.info,"",@"SHT_CUDA_INFO"
	.align	4


	//----- nvinfo : EIATTR_REGCOUNT
	.align		4
        /*0000*/ 	.byte	0x04, 0x2f
        /*0002*/ 	.short	(.L_2 - .L_1)
	.align		4
.L_1:
        /*0004*/ 	.word	index@(triton__0d1d2d3d4d5d6de)
        /*0008*/ 	.word	0x00000018


	//----- nvinfo : EIATTR_MAX_STACK_SIZE
	.align		4
.L_2:
        /*000c*/ 	.byte	0x04, 0x23
        /*000e*/ 	.short	(.L_4 - .L_3)
	.align		4
.L_3:
        /*0010*/ 	.word	index@(triton__0d1d2d3d4d5d6de)
        /*0014*/ 	.word	0x00000000


	//----- nvinfo : EIATTR_MIN_STACK_SIZE
	.align		4
.L_4:
        /*0018*/ 	.byte	0x04, 0x12
        /*001a*/ 	.short	(.L_6 - .L_5)
	.align		4
.L_5:
        /*001c*/ 	.word	index@(triton__0d1d2d3d4d5d6de)
        /*0020*/ 	.word	0x00000000


	//----- nvinfo : EIATTR_FRAME_SIZE
	.align		4
.L_6:
        /*0024*/ 	.byte	0x04, 0x11
        /*0026*/ 	.short	(.L_8 - .L_7)
	.align		4
.L_7:
        /*0028*/ 	.word	index@(triton__0d1d2d3d4d5d6de)
        /*002c*/ 	.word	0x00000000
.L_8:


//--------------------- .nv.info.triton__0d1d2d3d4d5d6de --------------------------
	.section	.nv.info.triton__0d1d2d3d4d5d6de,"",@"SHT_CUDA_INFO"
	.align	4


	//----- nvinfo : EIATTR_CUDA_API_VERSION
	.align		4
        /*0000*/ 	.byte	0x04, 0x37
        /*0002*/ 	.short	(.L_10 - .L_9)
.L_9:
        /*0004*/ 	.word	0x0000007b


	//----- nvinfo : EIATTR_PARAM_CBANK
	.align		4
.L_10:
        /*0008*/ 	.byte	0x04, 0x0a
        /*000a*/ 	.short	(.L_12 - .L_11)
	.align		4
.L_11:
        /*000c*/ 	.word	index@(.nv.constant0.triton__0d1d2d3d4d5d6de)
        /*0010*/ 	.short	0x0160
        /*0012*/ 	.short	0x0034


	//----- nvinfo : EIATTR_CBANK_PARAM_SIZE
	.align		4
.L_12:
        /*0014*/ 	.byte	0x03, 0x19
        /*0016*/ 	.short	0x0034


	//----- nvinfo : EIATTR_KPARAM_INFO
	.align		4
        /*0018*/ 	.byte	0x04, 0x17
        /*001a*/ 	.short	(.L_14 - .L_13)
.L_13:
        /*001c*/ 	.word	0x00000000
        /*0020*/ 	.short	0x0006
        /*0022*/ 	.short	0x0030
        /*0024*/ 	.byte	0x00, 0xf0, 0x11, 0x00


	//----- nvinfo : EIATTR_KPARAM_INFO
	.align		4
.L_14:
        /*0028*/ 	.byte	0x04, 0x17
        /*002a*/ 	.short	(.L_16 - .L_15)
.L_15:
        /*002c*/ 	.word	0x00000000
        /*0030*/ 	.short	0x0005
        /*0032*/ 	.short	0x0028
        /*0034*/ 	.byte	0x00, 0xf0, 0x21, 0x00


	//----- nvinfo : EIATTR_KPARAM_INFO
	.align		4
.L_16:
        /*0038*/ 	.byte	0x04, 0x17
        /*003a*/ 	.short	(.L_18 - .L_17)
.L_17:
        /*003c*/ 	.word	0x00000000
        /*0040*/ 	.short	0x0004
        /*0042*/ 	.short	0x0020
        /*0044*/ 	.byte	0x00, 0xf0, 0x21, 0x00


	//----- nvinfo : EIATTR_KPARAM_INFO
	.align		4
.L_18:
        /*0048*/ 	.byte	0x04, 0x17
        /*004a*/ 	.short	(.L_20 - .L_19)
.L_19:
        /*004c*/ 	.word	0x00000000
        /*0050*/ 	.short	0x0003
        /*0052*/ 	.short	0x0018
        /*0054*/ 	.byte	0x00, 0xf0, 0x21, 0x00


	//----- nvinfo : EIATTR_KPARAM_INFO
	.align		4
.L_20:
        /*0058*/ 	.byte	0x04, 0x17
        /*005a*/ 	.short	(.L_22 - .L_21)
.L_21:
        /*005c*/ 	.word	0x00000000
        /*0060*/ 	.short	0x0002
        /*0062*/ 	.short	0x0010
        /*0064*/ 	.byte	0x00, 0xf0, 0x21, 0x00


	//----- nvinfo : EIATTR_KPARAM_INFO
	.align		4
.L_22:
        /*0068*/ 	.byte	0x04, 0x17
        /*006a*/ 	.short	(.L_24 - .L_23)
.L_23:
        /*006c*/ 	.word	0x00000000
        /*0070*/ 	.short	0x0001
        /*0072*/ 	.short	0x0008
        /*0074*/ 	.byte	0x00, 0xf0, 0x21, 0x00


	//----- nvinfo : EIATTR_KPARAM_INFO
	.align		4
.L_24:
        /*0078*/ 	.byte	0x04, 0x17
        /*007a*/ 	.short	(.L_26 - .L_25)
.L_25:
        /*007c*/ 	.word	0x00000000
        /*0080*/ 	.short	0x0000
        /*0082*/ 	.short	0x0000
        /*0084*/ 	.byte	0x00, 0xf0, 0x21, 0x00


	//----- nvinfo : EIATTR_MAXREG_COUNT
	.align		4
.L_26:
        /*0088*/ 	.byte	0x03, 0x1b
        /*008a*/ 	.short	0x00ff


	//----- nvinfo : EIATTR_EXIT_INSTR_OFFSETS
	.align		4
        /*008c*/ 	.byte	0x04, 0x1c
        /*008e*/ 	.short	(.L_28 - .L_27)


	//   ....[0]....
.L_27:
        /*0090*/ 	.word	0x000006a0


	//   ....[1]....
        /*0094*/ 	.word	0x000006c0


	//----- nvinfo : EIATTR_MAX_THREADS
	.align		4
.L_28:
        /*0098*/ 	.byte	0x04, 0x05
        /*009a*/ 	.short	(.L_30 - .L_29)
.L_29:
        /*009c*/ 	.word	0x00000100
        /*00a0*/ 	.word	0x00000001
        /*00a4*/ 	.word	0x00000001
.L_30:


//--------------------- .nv.rel.action            --------------------------
	.section	.nv.rel.action,"",@"SHT_CUDA_RELOCINFO"
	.align	8
	.sectionentsize	8
        /*0000*/ 	.byte	0x73, 0x00, 0x00, 0x00, 0x00, 0x00, 0x00, 0x00, 0x00, 0x00, 0x00, 0x11, 0x25, 0x00, 0x05, 0x36


//--------------------- .nv.constant0.triton__0d1d2d3d4d5d6de --------------------------
	.section	.nv.constant0.triton__0d1d2d3d4d5d6de,"a",@progbits
	.align	4
.nv.constant0.triton__0d1d2d3d4d5d6de:
	.zero		404


//--------------------- .text.triton__0d1d2d3d4d5d6de --------------------------
	.section	.text.triton__0d1d2d3d4d5d6de,"ax",@progbits
	.sectioninfo	@"SHI_REGISTERS=24"
	.align	128
        .global         triton__0d1d2d3d4d5d6de
        .type           triton__0d1d2d3d4d5d6de,@function
        .size           triton__0d1d2d3d4d5d6de,(.L_x_1 - triton__0d1d2d3d4d5d6de)
        .other          triton__0d1d2d3d4d5d6de,@"STO_CUDA_ENTRY STV_DEFAULT"
triton__0d1d2d3d4d5d6de:
.text.triton__0d1d2d3d4d5d6de:
[----:B------:R-:W-:-:S02]  /*0000*/  MOV R1, c[0x0][0x28] ;  /* 0x00000a0000017a02 */ /* 0x000fc40000000f00 */
[----:B------:R-:W0:Y:S01]  /*0010*/  S2R R0, SR_TID.X ;  /* 0x0000000000007919 */ /* 0x000e220000002100 */
[----:B------:R-:W-:Y:S01]  /*0020*/  IMAD.MOV.U32 R21, RZ, RZ, 0x4 ;  /* 0x00000004ff157424 */ /* 0x000fe200078e00ff */
[----:B------:R-:W-:Y:S01]  /*0030*/  CS2R R16, SRZ ;  /* 0x0000000000107805 */ /* 0x000fe2000001ff00 */
[----:B------:R-:W-:Y:S01]  /*0040*/  ULDC.64 UR4, c[0x0][0x118] ;  /* 0x0000460000047ab9 */ /* 0x000fe20000000a00 */
[----:B------:R-:W1:Y:S01]  /*0050*/  S2R R3, SR_CTAID.X ;  /* 0x0000000000037919 */ /* 0x000e620000002500 */
[----:B0-----:R-:W-:-:S04]  /*0060*/  SHF.L.U32 R0, R0, 0x1, RZ ;  /* 0x0000000100007819 */ /* 0x001fc800000006ff */
[----:B------:R-:W-:-:S04]  /*0070*/  LOP3.LUT R0, R0, 0x1fe, RZ, 0xc0, !PT ;  /* 0x000001fe00007812 */ /* 0x000fc800078ec0ff */
[----:B-1----:R-:W-:-:S04]  /*0080*/  LEA R3, R3, R0, 0x9 ;  /* 0x0000000003037211 */ /* 0x002fc800078e48ff */
[C---:B------:R-:W-:Y:S01]  /*0090*/  IADD3 R2, R3.reuse, 0x1, RZ ;  /* 0x0000000103027810 */ /* 0x040fe20007ffe0ff */
[C---:B------:R-:W-:Y:S01]  /*00a0*/  IMAD.HI R0, R3.reuse, 0x66666667, RZ ;  /* 0x6666666703007827 */ /* 0x040fe200078e02ff */
[----:B------:R-:W-:-:S03]  /*00b0*/  ISETP.GE.AND P0, PT, R3, 0x1220a00, PT ;  /* 0x01220a000300780c */ /* 0x000fc60003f06270 */
[----:B------:R-:W-:Y:S01]  /*00c0*/  IMAD.HI R4, R2, 0x66666667, RZ ;  /* 0x6666666702047827 */ /* 0x000fe200078e02ff */
[----:B------:R-:W-:-:S04]  /*00d0*/  SHF.R.U32.HI R5, RZ, 0x1f, R0 ;  /* 0x0000001fff057819 */ /* 0x000fc80000011600 */
[----:B------:R-:W-:Y:S02]  /*00e0*/  LEA.HI.SX32 R5, R0, R5, 0x19 ;  /* 0x0000000500057211 */ /* 0x000fe400078fcaff */
[----:B------:R-:W-:-:S03]  /*00f0*/  SHF.R.U32.HI R7, RZ, 0x1f, R4 ;  /* 0x0000001fff077819 */ /* 0x000fc60000011604 */
[----:B------:R-:W-:Y:S01]  /*0100*/  IMAD R0, R5, -0x140, R3 ;  /* 0xfffffec005007824 */ /* 0x000fe200078e0203 */
[----:B------:R-:W-:-:S04]  /*0110*/  LEA.HI R7, R4, R7, RZ, 0x19 ;  /* 0x0000000704077211 */ /* 0x000fc800078fc8ff */
[----:B------:R-:W-:Y:S01]  /*0120*/  PRMT R4, R0, 0x9910, RZ ;  /* 0x0000991000047816 */ /* 0x000fe200000000ff */
[----:B------:R-:W-:-:S03]  /*0130*/  IMAD R7, R7, -0x140, R2 ;  /* 0xfffffec007077824 */ /* 0x000fc600078e0202 */
[----:B------:R-:W-:Y:S02]  /*0140*/  MOV R2, R4 ;  /* 0x0000000400027202 */ /* 0x000fe40000000f00 */
[----:B------:R-:W-:-:S03]  /*0150*/  PRMT R4, R7, 0x9910, RZ ;  /* 0x0000991007047816 */ /* 0x000fc600000000ff */
[----:B------:R-:W-:Y:S02]  /*0160*/  IMAD R7, R2, 0x6667, RZ ;  /* 0x0000666702077824 */ /* 0x000fe400078e02ff */
[----:B------:R-:W-:-:S03]  /*0170*/  IMAD R9, R4, 0x6667, RZ ;  /* 0x0000666704097824 */ /* 0x000fc600078e02ff */
[----:B------:R-:W-:Y:S02]  /*0180*/  SHF.R.S32.HI R2, RZ, 0x10, R7 ;  /* 0x00000010ff027819 */ /* 0x000fe40000011407 */
[----:B------:R-:W-:Y:S02]  /*0190*/  SHF.R.S32.HI R5, RZ, 0x10, R9 ;  /* 0x00000010ff057819 */ /* 0x000fe40000011409 */
[----:B------:R-:W-:Y:S02]  /*01a0*/  LOP3.LUT R4, R2, 0xffff, RZ, 0xc0, !PT ;  /* 0x0000ffff02047812 */ /* 0x000fe400078ec0ff */
[----:B------:R-:W-:Y:S02]  /*01b0*/  MOV R2, RZ ;  /* 0x000000ff00027202 */ /* 0x000fe40000000f00 */
[----:B------:R-:W-:Y:S02]  /*01c0*/  SHF.R.U32.HI R4, RZ, 0xf, R4 ;  /* 0x0000000fff047819 */ /* 0x000fe40000011604 */
[----:B------:R-:W-:Y:S01]  /*01d0*/  LOP3.LUT R6, R5, 0xffff, RZ, 0xc0, !PT ;  /* 0x0000ffff05067812 */ /* 0x000fe200078ec0ff */
[----:B------:R-:W-:Y:S01]  /*01e0*/  IMAD.HI R2, R3, -0x64a7c8c7, R2 ;  /* 0x9b58373903027827 */ /* 0x000fe200078e0202 */
[----:B------:R-:W-:-:S02]  /*01f0*/  LEA.HI.SX32 R4, R7, R4, 0xe ;  /* 0x0000000407047211 */ /* 0x000fc400078f72ff */
[----:B------:R-:W-:Y:S02]  /*0200*/  SHF.R.U32.HI R6, RZ, 0xf, R6 ;  /* 0x0000000fff067819 */ /* 0x000fe40000011606 */
[----:B------:R-:W-:Y:S02]  /*0210*/  SHF.R.U32.HI R5, RZ, 0x1f, R2 ;  /* 0x0000001fff057819 */ /* 0x000fe40000011602 */
[----:B------:R-:W-:Y:S02]  /*0220*/  PRMT R4, R4, 0x9910, RZ ;  /* 0x0000991004047816 */ /* 0x000fe400000000ff */
[----:B------:R-:W-:Y:S02]  /*0230*/  LEA.HI.SX32 R2, R2, R5, 0xd ;  /* 0x0000000502027211 */ /* 0x000fe400078f6aff */
[----:B------:R-:W-:Y:S02]  /*0240*/  MOV R5, R4 ;  /* 0x0000000400057202 */ /* 0x000fe40000000f00 */
[----:B------:R-:W-:-:S02]  /*0250*/  LEA.HI.SX32 R6, R9, R6, 0xe ;  /* 0x0000000609067211 */ /* 0x000fc400078f72ff */
[----:B------:R-:W-:Y:S02]  /*0260*/  LEA R8, R2, R5, 0x5 ;  /* 0x0000000502087211 */ /* 0x000fe400078e28ff */
[----:B------:R-:W-:Y:S01]  /*0270*/  PRMT R7, R6, 0x9910, RZ ;  /* 0x0000991006077816 */ /* 0x000fe200000000ff */
[----:B------:R-:W-:Y:S01]  /*0280*/  CS2R R18, SRZ ;  /* 0x0000000000127805 */ /* 0x000fe2000001ff00 */
[----:B------:R-:W-:Y:S01]  /*0290*/  MOV R5, 0x2 ;  /* 0x0000000200057802 */ /* 0x000fe20000000f00 */
[----:B------:R-:W-:Y:S01]  /*02a0*/  IMAD.WIDE R10, R8, R21, c[0x0][0x170] ;  /* 0x00005c00080a7625 */ /* 0x000fe200078e0215 */
[----:B------:R-:W-:-:S04]  /*02b0*/  LEA R4, R2, R7, 0x5 ;  /* 0x0000000702047211 */ /* 0x000fc800078e28ff */
[----:B------:R0:W2:Y:S01]  /*02c0*/  @!P0 LDG.E.EL R17, [R10.64] ;  /* 0x000000040a118981 */ /* 0x0000a2000c2e1900 */
[----:B------:R-:W-:-:S04]  /*02d0*/  IMAD.WIDE R12, R4, R21, c[0x0][0x170] ;  /* 0x00005c00040c7625 */ /* 0x000fc800078e0215 */
[----:B------:R-:W-:Y:S01]  /*02e0*/  IMAD.MOV.U32 R2, RZ, RZ, RZ ;  /* 0x000000ffff027224 */ /* 0x000fe200078e00ff */
[----:B------:R-:W3:Y:S01]  /*02f0*/  @!P0 LDG.E.EL R18, [R12.64] ;  /* 0x000000040c128981 */ /* 0x000ee2000c2e1900 */
[----:B------:R-:W-:Y:S01]  /*0300*/  IMAD.WIDE R6, R3, R5, c[0x0][0x160] ;  /* 0x0000580003067625 */ /* 0x000fe200078e0205 */
[----:B------:R-:W-:-:S03]  /*0310*/  MOV R20, RZ ;  /* 0x000000ff00147202 */ /* 0x000fc60000000f00 */
[----:B------:R-:W-:Y:S01]  /*0320*/  IMAD.WIDE R8, R8, R21, c[0x0][0x168] ;  /* 0x00005a0008087625 */ /* 0x000fe200078e0215 */
[----:B------:R1:W4:Y:S03]  /*0330*/  @!P0 LDG.E R2, [R6.64] ;  /* 0x0000000406028981 */ /* 0x000326000c1e1900 */
[CC--:B------:R-:W-:Y:S01]  /*0340*/  IMAD.WIDE R14, R0.reuse, R5.reuse, c[0x0][0x178] ;  /* 0x00005e00000e7625 */ /* 0x0c0fe200078e0205 */
[----:B------:R5:W5:Y:S03]  /*0350*/  @!P0 LDG.E.EL R16, [R8.64] ;  /* 0x0000000408108981 */ /* 0x000b66000c2e1900 */
[----:B0-----:R-:W-:Y:S01]  /*0360*/  IMAD.WIDE R10, R0, R5, c[0x0][0x180] ;  /* 0x00006000000a7625 */ /* 0x001fe200078e0205 */
[----:B------:R-:W-:Y:S01]  /*0370*/  MOV R0, RZ ;  /* 0x000000ff00007202 */ /* 0x000fe20000000f00 */
[----:B------:R-:W5:Y:S02]  /*0380*/  @!P0 LDG.E.EL R19, [R14.64] ;  /* 0x000000040e138981 */ /* 0x000f64000c2e1900 */
[----:B-1----:R-:W-:-:S02]  /*0390*/  IMAD.WIDE R6, R4, R21, c[0x0][0x168] ;  /* 0x00005a0004067625 */ /* 0x002fc400078e0215 */
[----:B------:R-:W5:Y:S04]  /*03a0*/  @!P0 LDG.E.EL R20, [R10.64] ;  /* 0x000000040a148981 */ /* 0x000f68000c2e1900 */
[----:B------:R-:W5:Y:S01]  /*03b0*/  @!P0 LDG.E.EL R0, [R6.64] ;  /* 0x0000000406008981 */ /* 0x000f62000c2e1900 */
[----:B------:R-:W-:-:S05]  /*03c0*/  MOV R4, 0x381b5837 ;  /* 0x381b583700047802 */ /* 0x000fca0000000f00 */
[-C--:B--2---:R-:W-:Y:S01]  /*03d0*/  FFMA R17, R17, R4.reuse, 9.9999997473787516356e-06 ;  /* 0x3727c5ac11117423 */ /* 0x084fe20000000004 */
[----:B---3--:R-:W-:-:S05]  /*03e0*/  FFMA R18, R18, R4, 9.9999997473787516356e-06 ;  /* 0x3727c5ac12127423 */ /* 0x008fca0000000004 */
[----:B------:R-:W0:Y:S01]  /*03f0*/  MUFU.RSQ R17, R17 ;  /* 0x0000001100117308 */ /* 0x000e220000001400 */
[----:B----4-:R-:W-:-:S07]  /*0400*/  HADD2.F32 R13, -RZ, R2.H0_H0 ;  /* 0x20000002ff0d7230 */ /* 0x010fce0000004100 */
[----:B------:R-:W1:Y:S01]  /*0410*/  MUFU.RSQ R18, R18 ;  /* 0x0000001200127308 */ /* 0x000e620000001400 */
[----:B-----5:R-:W-:Y:S01]  /*0420*/  HADD2.F32 R9, -RZ, R2.H1_H1 ;  /* 0x30000002ff097230 */ /* 0x020fe20000004100 */
[----:B------:R-:W-:Y:S01]  /*0430*/  FADD R16, R13, -R16 ;  /* 0x800000100d107221 */ /* 0x000fe20000000000 */
[----:B------:R-:W-:-:S03]  /*0440*/  HADD2.F32 R13, -RZ, R19.H0_H0 ;  /* 0x20000013ff0d7230 */ /* 0x000fc60000004100 */
[----:B0-----:R-:W-:Y:S01]  /*0450*/  FMUL R16, R17, R16 ;  /* 0x0000001011107220 */ /* 0x001fe20000400000 */
[----:B------:R-:W-:Y:S01]  /*0460*/  HADD2.F32 R2, -RZ, R20.H0_H0 ;  /* 0x20000014ff027230 */ /* 0x000fe20000004100 */
[----:B------:R-:W-:-:S04]  /*0470*/  FADD R9, R9, -R0 ;  /* 0x8000000009097221 */ /* 0x000fc80000000000 */
[----:B------:R-:W-:Y:S01]  /*0480*/  FFMA R2, R13, R16, R2 ;  /* 0x000000100d027223 */ /* 0x000fe20000000002 */
[----:B------:R-:W-:Y:S02]  /*0490*/  HADD2.F32 R19, -RZ, R19.H1_H1 ;  /* 0x30000013ff137230 */ /* 0x000fe40000004100 */
[----:B------:R-:W-:Y:S01]  /*04a0*/  HADD2.F32 R20, -RZ, R20.H1_H1 ;  /* 0x30000014ff147230 */ /* 0x000fe20000004100 */
[----:B-1----:R-:W-:Y:S01]  /*04b0*/  FMUL R9, R18, R9 ;  /* 0x0000000912097220 */ /* 0x002fe20000400000 */
[----:B------:R-:W-:-:S03]  /*04c0*/  FADD R0, RZ, -R2 ;  /* 0x80000002ff007221 */ /* 0x000fc60000000000 */
[----:B------:R-:W-:Y:S01]  /*04d0*/  FFMA R9, R19, R9, R20 ;  /* 0x0000000913097223 */ /* 0x000fe20000000014 */
[----:B------:R-:W-:-:S03]  /*04e0*/  FMUL R4, R0, 1.4426950216293334961 ;  /* 0x3fb8aa3b00047820 */ /* 0x000fc60000400000 */
[----:B------:R-:W-:-:S04]  /*04f0*/  FADD R0, RZ, -R9 ;  /* 0x80000009ff007221 */ /* 0x000fc80000000000 */
[----:B------:R-:W-:Y:S01]  /*0500*/  FMUL R6, R0, 1.4426950216293334961 ;  /* 0x3fb8aa3b00067820 */ /* 0x000fe20000400000 */
[----:B------:R-:W-:-:S04]  /*0510*/  FSETP.GEU.AND P1, PT, R4, -126, PT ;  /* 0xc2fc00000400780b */ /* 0x000fc80003f2e000 */
[----:B------:R-:W-:-:S09]  /*0520*/  FSETP.GEU.AND P2, PT, R6, -126, PT ;  /* 0xc2fc00000600780b */ /* 0x000fd20003f4e000 */
[----:B------:R-:W-:-:S04]  /*0530*/  @!P1 FMUL R4, R4, 0.5 ;  /* 0x3f00000004049820 */ /* 0x000fc80000400000 */
[----:B------:R-:W-:Y:S01]  /*0540*/  @!P2 FMUL R6, R6, 0.5 ;  /* 0x3f0000000606a820 */ /* 0x000fe20000400000 */
[----:B------:R-:W0:Y:S08]  /*0550*/  MUFU.EX2 R0, R4 ;  /* 0x0000000400007308 */ /* 0x000e300000000800 */
[----:B------:R-:W1:Y:S01]  /*0560*/  MUFU.EX2 R7, R6 ;  /* 0x0000000600077308 */ /* 0x000e620000000800 */
[----:B0-----:R-:W-:-:S04]  /*0570*/  @!P1 FMUL R0, R0, R0 ;  /* 0x0000000000009220 */ /* 0x001fc80000400000 */
[----:B------:R-:W-:Y:S01]  /*0580*/  FADD R0, R0, 1 ;  /* 0x3f80000000007421 */ /* 0x000fe20000000000 */
[----:B-1----:R-:W-:-:S04]  /*0590*/  @!P2 FMUL R7, R7, R7 ;  /* 0x000000070707a220 */ /* 0x002fc80000400000 */
[----:B------:R-:W-:Y:S01]  /*05a0*/  FADD R7, R7, 1 ;  /* 0x3f80000007077421 */ /* 0x000fe20000000000 */
[----:B------:R-:W-:-:S04]  /*05b0*/  FSETP.GT.AND P1, PT, R0, 8.50705917302346158658e+37, PT ;  /* 0x7e8000000000780b */ /* 0x000fc80003f24000 */
[----:B------:R-:W-:-:S09]  /*05c0*/  FSETP.GT.AND P2, PT, R7, 8.50705917302346158658e+37, PT ;  /* 0x7e8000000700780b */ /* 0x000fd20003f44000 */
[----:B------:R-:W-:-:S04]  /*05d0*/  @P1 FMUL R0, R0, 0.25 ;  /* 0x3e80000000001820 */ /* 0x000fc80000400000 */
[----:B------:R-:W-:Y:S02]  /*05e0*/  @P2 FMUL R7, R7, 0.25 ;  /* 0x3e80000007072820 */ /* 0x000fe40000400000 */
[----:B------:R-:W0:Y:S01]  /*05f0*/  MUFU.RCP R0, R0 ;  /* 0x0000000000007308 */ /* 0x000e220000001000 */
[----:B------:R-:W-:-:S07]  /*0600*/  MOV R4, 0x3e800000 ;  /* 0x3e80000000047802 */ /* 0x000fce0000000f00 */
[----:B------:R-:W1:Y:S01]  /*0610*/  MUFU.RCP R7, R7 ;  /* 0x0000000700077308 */ /* 0x000e620000001000 */
[C---:B------:R-:W-:Y:S02]  /*0620*/  FSEL R11, R4.reuse, 1, P1 ;  /* 0x3f800000040b7808 */ /* 0x040fe40000800000 */
[----:B------:R-:W-:-:S03]  /*0630*/  FSEL R4, R4, 1, P2 ;  /* 0x3f80000004047808 */ /* 0x000fc60001000000 */
[----:B0-----:R-:W-:-:S04]  /*0640*/  FMUL R11, R0, R11 ;  /* 0x0000000b000b7220 */ /* 0x001fc80000400000 */
[----:B------:R-:W-:Y:S01]  /*0650*/  FMUL R11, R2, R11 ;  /* 0x0000000b020b7220 */ /* 0x000fe20000400000 */
[----:B-1----:R-:W-:-:S04]  /*0660*/  FMUL R4, R7, R4 ;  /* 0x0000000407047220 */ /* 0x002fc80000400000 */
[----:B------:R-:W-:Y:S01]  /*0670*/  FMUL R4, R9, R4 ;  /* 0x0000000409047220 */ /* 0x000fe20000400000 */
[----:B------:R-:W-:-:S04]  /*0680*/  IMAD.WIDE R2, R3, R5, c[0x0][0x188] ;  /* 0x0000620003027625 */ /* 0x000fc800078e0205 */
[----:B------:R-:W-:Y:S01]  /*0690*/  F2FP.F16.F32.PACK_AB R11, R4, R11 ;  /* 0x0000000b040b723e */ /* 0x000fe200000000ff */
[----:B------:R-:W-:Y:S06]  /*06a0*/  @P0 EXIT ;  /* 0x000000000000094d */ /* 0x000fec0003800000 */
[----:B------:R-:W-:Y:S01]  /*06b0*/  STG.E [R2.64], R11 ;  /* 0x0000000b02007986 */ /* 0x000fe2000c101904 */
[----:B------:R-:W-:Y:S05]  /*06c0*/  EXIT ;  /* 0x000000000000794d */ /* 0x000fea0003800000 */
.L_x_0:
[----:B------:R-:W-:-:S00]  /*06d0*/  BRA `(.L_x_0) ;  /* 0xfffffff000007947 */ /* 0x000fc0000383ffff */
[----:B------:R-:W-:-:S00]  /*06e0*/  NOP ;  /* 0x0000000000007918 */ /* 0x000fc00000000000 */
        /* <DEDUP_REMOVED lines=9> */
.L_x_1:


//--------------------- .nv.global.init           --------------------------
	.section	.nv.global.init,"aw",@progbits
.nv.global.init:
	.type		_$_str,@object
	.size		_$_str,(.L_0 - _$_str)
_$_str:
        /*0000*/ 	.byte	0x5f, 0x5f, 0x43, 0x55, 0x44, 0x41, 0x5f, 0x46, 0x54, 0x5a, 0x00
.L_0:
